//
// Generated by NVIDIA NVVM Compiler
//
// Compiler Build ID: CL-36424714
// Cuda compilation tools, release 13.0, V13.0.88
// Based on NVVM 20.0.0
//

.version 9.0
.target sm_100
.address_size 64

	// .globl	_Z22simulation_step_kernelP2CAPd

.visible .entry _Z22simulation_step_kernelP2CAPd(
	.param .u64 .ptr .align 1 _Z22simulation_step_kernelP2CAPd_param_0,
	.param .u64 .ptr .align 1 _Z22simulation_step_kernelP2CAPd_param_1
)
{
	.reg .pred 	%p<15>;
	.reg .b32 	%r<19>;
	.reg .b64 	%rd<68>;
	.reg .b64 	%fd<78>;

	ld.param.u64 	%rd8, [_Z22simulation_step_kernelP2CAPd_param_0];
	ld.param.u64 	%rd9, [_Z22simulation_step_kernelP2CAPd_param_1];
	cvta.to.global.u64 	%rd10, %rd9;
	cvta.to.global.u64 	%rd1, %rd8;
	mov.u32 	%r9, %ctaid.x;
	mov.u32 	%r10, %ntid.x;
	mov.u32 	%r11, %tid.x;
	mad.lo.s32 	%r1, %r9, %r10, %r11;
	mov.u32 	%r12, %ctaid.y;
	mov.u32 	%r13, %ntid.y;
	mov.u32 	%r14, %tid.y;
	mad.lo.s32 	%r15, %r12, %r13, %r14;
	mul.lo.s32 	%r16, %r15, 1000;
	add.s32 	%r3, %r16, %r1;
	max.u32 	%r17, %r1, %r15;
	setp.lt.u32 	%p1, %r17, 1000;
	add.s32 	%r4, %r3, -1;
	add.s32 	%r5, %r3, -1000;
	cvt.u64.u32 	%rd11, %r16;
	cvt.u64.u32 	%rd12, %r1;
	add.s64 	%rd2, %rd12, %rd11;
	mul.wide.u32 	%rd13, %r3, 8;
	add.s64 	%rd3, %rd10, %rd13;
	mov.f64 	%fd71, 0d0000000000000000;
	mov.b32 	%r18, 0;
	not.pred 	%p2, %p1;
	mul.wide.u32 	%rd28, %r5, 8;
	shl.b64 	%rd32, %rd2, 3;
$L__BB0_1:
	@%p2 bra 	$L__BB0_12;
	setp.eq.s32 	%p3, %r15, 0;
	@%p3 bra 	$L__BB0_12;
	setp.eq.s32 	%p4, %r15, 999;
	@%p4 bra 	$L__BB0_12;
	setp.ne.s32 	%p5, %r1, 0;
	ld.global.u64 	%rd4, [%rd1];
	@%p5 bra 	$L__BB0_6;
	cvta.to.global.u64 	%rd22, %rd4;
	add.s64 	%rd24, %rd22, %rd13;
	ld.global.f64 	%fd67, [%rd24];
	ld.global.u64 	%rd25, [%rd1+16];
	cvta.to.global.u64 	%rd26, %rd25;
	add.s64 	%rd27, %rd26, %rd13;
	ld.global.f64 	%fd66, [%rd27];
	bra.uni 	$L__BB0_7;
$L__BB0_6:
	cvta.to.global.u64 	%rd14, %rd4;
	mul.wide.u32 	%rd15, %r4, 8;
	add.s64 	%rd16, %rd14, %rd15;
	ld.global.f64 	%fd35, [%rd16];
	add.s64 	%rd18, %rd14, %rd13;
	ld.global.f64 	%fd67, [%rd18];
	sub.f64 	%fd36, %fd35, %fd67;
	ld.global.u64 	%rd19, [%rd1+16];
	cvta.to.global.u64 	%rd20, %rd19;
	add.s64 	%rd21, %rd20, %rd13;
	ld.global.f64 	%fd66, [%rd21];
	mul.f64 	%fd37, %fd66, 0d4049000000000000;
	fma.rn.f64 	%fd71, %fd36, %fd37, %fd71;
$L__BB0_7:
	setp.gt.u32 	%p6, %r1, 998;
	cvta.to.global.u64 	%rd5, %rd4;
	add.s64 	%rd29, %rd5, %rd28;
	ld.global.f64 	%fd38, [%rd29];
	sub.f64 	%fd39, %fd38, %fd67;
	mul.f64 	%fd10, %fd66, 0d4049000000000000;
	fma.rn.f64 	%fd70, %fd39, %fd10, %fd71;
	@%p6 bra 	$L__BB0_9;
	add.s64 	%rd31, %rd5, %rd13;
	ld.global.f64 	%fd40, [%rd31+8];
	sub.f64 	%fd41, %fd40, %fd67;
	fma.rn.f64 	%fd70, %fd41, %fd10, %fd70;
$L__BB0_9:
	setp.gt.u32 	%p7, %r15, 998;
	@%p7 bra 	$L__BB0_11;
	add.s64 	%rd33, %rd5, %rd32;
	ld.global.f64 	%fd42, [%rd33+8000];
	sub.f64 	%fd43, %fd42, %fd67;
	fma.rn.f64 	%fd70, %fd43, %fd10, %fd70;
$L__BB0_11:
	ld.global.u64 	%rd34, [%rd1+24];
	cvta.to.global.u64 	%rd35, %rd34;
	add.s64 	%rd37, %rd35, %rd13;
	ld.global.f64 	%fd44, [%rd37];
	sub.f64 	%fd71, %fd70, %fd44;
	mul.f64 	%fd45, %fd71, 0d40AF400000000000;
	ld.global.u64 	%rd38, [%rd1+8];
	cvta.to.global.u64 	%rd39, %rd38;
	add.s64 	%rd40, %rd39, %rd13;
	ld.global.f64 	%fd46, [%rd40];
	mul.f64 	%fd47, %fd46, 0d4059000000000000;
	div.rn.f64 	%fd48, %fd45, %fd47;
	add.f64 	%fd49, %fd67, %fd48;
	st.global.f64 	[%rd3], %fd49;
$L__BB0_12:
	@%p2 bra 	$L__BB0_23;
	setp.eq.s32 	%p9, %r15, 0;
	@%p9 bra 	$L__BB0_23;
	setp.eq.s32 	%p10, %r15, 999;
	@%p10 bra 	$L__BB0_23;
	setp.ne.s32 	%p11, %r1, 0;
	ld.global.u64 	%rd6, [%rd1];
	@%p11 bra 	$L__BB0_17;
	cvta.to.global.u64 	%rd49, %rd6;
	add.s64 	%rd51, %rd49, %rd13;
	ld.global.f64 	%fd73, [%rd51];
	ld.global.u64 	%rd52, [%rd1+16];
	cvta.to.global.u64 	%rd53, %rd52;
	add.s64 	%rd54, %rd53, %rd13;
	ld.global.f64 	%fd72, [%rd54];
	bra.uni 	$L__BB0_18;
$L__BB0_17:
	cvta.to.global.u64 	%rd41, %rd6;
	mul.wide.u32 	%rd42, %r4, 8;
	add.s64 	%rd43, %rd41, %rd42;
	ld.global.f64 	%fd50, [%rd43];
	add.s64 	%rd45, %rd41, %rd13;
	ld.global.f64 	%fd73, [%rd45];
	sub.f64 	%fd51, %fd50, %fd73;
	ld.global.u64 	%rd46, [%rd1+16];
	cvta.to.global.u64 	%rd47, %rd46;
	add.s64 	%rd48, %rd47, %rd13;
	ld.global.f64 	%fd72, [%rd48];
	mul.f64 	%fd52, %fd72, 0d4049000000000000;
	fma.rn.f64 	%fd71, %fd51, %fd52, %fd71;
$L__BB0_18:
	setp.gt.u32 	%p12, %r1, 998;
	cvta.to.global.u64 	%rd7, %rd6;
	add.s64 	%rd56, %rd7, %rd28;
	ld.global.f64 	%fd53, [%rd56];
	sub.f64 	%fd54, %fd53, %fd73;
	mul.f64 	%fd26, %fd72, 0d4049000000000000;
	fma.rn.f64 	%fd76, %fd54, %fd26, %fd71;
	@%p12 bra 	$L__BB0_20;
	add.s64 	%rd58, %rd7, %rd13;
	ld.global.f64 	%fd55, [%rd58+8];
	sub.f64 	%fd56, %fd55, %fd73;
	fma.rn.f64 	%fd76, %fd56, %fd26, %fd76;
$L__BB0_20:
	setp.gt.u32 	%p13, %r15, 998;
	@%p13 bra 	$L__BB0_22;
	add.s64 	%rd60, %rd7, %rd32;
	ld.global.f64 	%fd57, [%rd60+8000];
	sub.f64 	%fd58, %fd57, %fd73;
	fma.rn.f64 	%fd76, %fd58, %fd26, %fd76;
$L__BB0_22:
	ld.global.u64 	%rd61, [%rd1+24];
	cvta.to.global.u64 	%rd62, %rd61;
	add.s64 	%rd64, %rd62, %rd13;
	ld.global.f64 	%fd59, [%rd64];
	sub.f64 	%fd71, %fd76, %fd59;
	mul.f64 	%fd60, %fd71, 0d40AF400000000000;
	ld.global.u64 	%rd65, [%rd1+8];
	cvta.to.global.u64 	%rd66, %rd65;
	add.s64 	%rd67, %rd66, %rd13;
	ld.global.f64 	%fd61, [%rd67];
	mul.f64 	%fd62, %fd61, 0d4059000000000000;
	div.rn.f64 	%fd63, %fd60, %fd62;
	add.f64 	%fd64, %fd73, %fd63;
	st.global.f64 	[%rd3], %fd64;
$L__BB0_23:
	add.s32 	%r18, %r18, 2;
	setp.ne.s32 	%p14, %r18, 100;
	@%p14 bra 	$L__BB0_1;
	ret;

}


// ===== COMPILED SASS (sm_100) =====

	.target	sm_100

	.elftype	@"ET_EXEC"


//--------------------- .note.nv.tkinfo           --------------------------
	.section	.note.nv.tkinfo,"",@"SHT_NOTE"
	.sectionflags	@"SHF_NOTE_NV_TKINFO"
	.tkinfo
        /*0018*/ 	.word	0x00000002
        /*0030*/ 	.string	""
        /*0030*/ 	.string	"ptxas"
        /*0030*/ 	.string	"Cuda compilation tools, release 13.0, V13.0.88"
        /*0030*/ 	.string	"Build cuda_13.0.r13.0/compiler.36424714_0"
        /*0030*/ 	.string	"-arch sm_100 -m 64 "



//--------------------- .note.nv.cuinfo           --------------------------
	.section	.note.nv.cuinfo,"",@"SHT_NOTE"
	.sectionflags	@"SHF_NOTE_NV_CUINFO"
        /*0018*/ 	.short	0x0002
        /*001a*/ 	.short	0x0064
        /*001c*/ 	.short	0x0082
	.zero		2


//--------------------- .nv.info                  --------------------------
	.section	.nv.info,"",@"SHT_CUDA_INFO"
	.align	4


	//----- nvinfo : EIATTR_REGCOUNT
	.align		4
        /*0000*/ 	.byte	0x04, 0x2f
        /*0002*/ 	.short	(.L_1 - .L_0)
	.align		4
.L_0:
        /*0004*/ 	.word	index@(_Z22simulation_step_kernelP2CAPd)
        /*0008*/ 	.word	0x00000022


	//----- nvinfo : EIATTR_FRAME_SIZE
	.align		4
.L_1:
        /*000c*/ 	.byte	0x04, 0x11
        /*000e*/ 	.short	(.L_3 - .L_2)
	.align		4
.L_2:
        /*0010*/ 	.word	index@($__internal_0_$__cuda_sm20_div_rn_f64_full)
        /*0014*/ 	.word	0x00000000


	//----- nvinfo : EIATTR_FRAME_SIZE
	.align		4
.L_3:
        /*0018*/ 	.byte	0x04, 0x11
        /*001a*/ 	.short	(.L_5 - .L_4)
	.align		4
.L_4:
        /*001c*/ 	.word	index@(_Z22simulation_step_kernelP2CAPd)
        /*0020*/ 	.word	0x00000000


	//----- nvinfo : EIATTR_MIN_STACK_SIZE
	.align		4
.L_5:
        /*0024*/ 	.byte	0x04, 0x12
        /*0026*/ 	.short	(.L_7 - .L_6)
	.align		4
.L_6:
        /*0028*/ 	.word	index@(_Z22simulation_step_kernelP2CAPd)
        /*002c*/ 	.word	0x00000000
.L_7:


//--------------------- .nv.compat                --------------------------
	.section	.nv.compat,"",@"SHT_CUDA_COMPAT_INFO"
	.align	4
        /*0000*/ 	.byte	0x02, 0x09, 0x00, 0x00, 0x02, 0x02, 0x01, 0x00, 0x02, 0x05, 0x05, 0x00, 0x03, 0x07, 0x01, 0x01
        /*0010*/ 	.byte	0x02, 0x03, 0x00, 0x00, 0x02, 0x06, 0x01, 0x00, 0x04, 0x0b, 0x08, 0x00, 0x01, 0x00, 0x00, 0x00
        /*0020*/ 	.byte	0x00, 0x00, 0x00, 0x00


//--------------------- .nv.info._Z22simulation_step_kernelP2CAPd --------------------------
	.section	.nv.info._Z22simulation_step_kernelP2CAPd,"",@"SHT_CUDA_INFO"
	.sectionflags	@""
	.align	4


	//----- nvinfo : EIATTR_CUDA_API_VERSION
	.align		4
        /*0000*/ 	.byte	0x04, 0x37
        /*0002*/ 	.short	(.L_9 - .L_8)
.L_8:
        /*0004*/ 	.word	0x00000082


	//----- nvinfo : EIATTR_KPARAM_INFO
	.align		4
.L_9:
        /*0008*/ 	.byte	0x04, 0x17
        /*000a*/ 	.short	(.L_11 - .L_10)
.L_10:
        /*000c*/ 	.word	0x00000000
        /*0010*/ 	.short	0x0001
        /*0012*/ 	.short	0x0008
        /*0014*/ 	.byte	0x00, 0xf5, 0x21, 0x00


	//----- nvinfo : EIATTR_KPARAM_INFO
	.align		4
.L_11:
        /*0018*/ 	.byte	0x04, 0x17
        /*001a*/ 	.short	(.L_13 - .L_12)
.L_12:
        /*001c*/ 	.word	0x00000000
        /*0020*/ 	.short	0x0000
        /*0022*/ 	.short	0x0000
        /*0024*/ 	.byte	0x00, 0xf5, 0x21, 0x00


	//----- nvinfo : EIATTR_SPARSE_MMA_MASK
	.align		4
.L_13:
        /*0028*/ 	.byte	0x03, 0x50
        /*002a*/ 	.short	0x0000


	//----- nvinfo : EIATTR_MAXREG_COUNT
	.align		4
        /*002c*/ 	.byte	0x03, 0x1b
        /*002e*/ 	.short	0x00ff


	//----- nvinfo : EIATTR_MERCURY_ISA_VERSION
	.align		4
        /*0030*/ 	.byte	0x03, 0x5f
        /*0032*/ 	.short	0x0101


	//----- nvinfo : EIATTR_VRC_CTA_INIT_COUNT
	.align		4
        /*0034*/ 	.byte	0x02, 0x4a
	.zero		1
	.zero		1


	//----- nvinfo : EIATTR_EXIT_INSTR_OFFSETS
	.align		4
        /*0038*/ 	.byte	0x04, 0x1c
        /*003a*/ 	.short	(.L_15 - .L_14)


	//   ....[0]....
.L_14:
        /*003c*/ 	.word	0x00000aa0


	//----- nvinfo : EIATTR_CRS_STACK_SIZE
	.align		4
.L_15:
        /*0040*/ 	.byte	0x04, 0x1e
        /*0042*/ 	.short	(.L_17 - .L_16)
.L_16:
        /*0044*/ 	.word	0x00000000


	//----- nvinfo : EIATTR_CBANK_PARAM_SIZE
	.align		4
.L_17:
        /*0048*/ 	.byte	0x03, 0x19
        /*004a*/ 	.short	0x0010


	//----- nvinfo : EIATTR_PARAM_CBANK
	.align		4
        /*004c*/ 	.byte	0x04, 0x0a
        /*004e*/ 	.short	(.L_19 - .L_18)
	.align		4
.L_18:
        /*0050*/ 	.word	index@(.nv.constant0._Z22simulation_step_kernelP2CAPd)
        /*0054*/ 	.short	0x0380
        /*0056*/ 	.short	0x0010


	//----- nvinfo : EIATTR_SW_WAR
	.align		4
.L_19:
        /*0058*/ 	.byte	0x04, 0x36
        /*005a*/ 	.short	(.L_21 - .L_20)
.L_20:
        /*005c*/ 	.word	0x00000008
.L_21:


//--------------------- .nv.callgraph             --------------------------
	.section	.nv.callgraph,"",@"SHT_CUDA_CALLGRAPH"
	.align	4
	.sectionentsize	8
	.align		4
        /*0000*/ 	.word	0x00000000
	.align		4
        /*0004*/ 	.word	0xffffffff
	.align		4
        /*0008*/ 	.word	0x00000000
	.align		4
        /*000c*/ 	.word	0xfffffffe
	.align		4
        /*0010*/ 	.word	0x00000000
	.align		4
        /*0014*/ 	.word	0xfffffffd
	.align		4
        /*0018*/ 	.word	0x00000000
	.align		4
        /*001c*/ 	.word	0xfffffffc


//--------------------- .text._Z22simulation_step_kernelP2CAPd --------------------------
	.section	.text._Z22simulation_step_kernelP2CAPd,"ax",@progbits
	.align	128
        .global         _Z22simulation_step_kernelP2CAPd
        .type           _Z22simulation_step_kernelP2CAPd,@function
        .size           _Z22simulation_step_kernelP2CAPd,(.L_x_15 - _Z22simulation_step_kernelP2CAPd)
        .other          _Z22simulation_step_kernelP2CAPd,@"STO_CUDA_ENTRY STV_DEFAULT"
_Z22simulation_step_kernelP2CAPd:
.text._Z22simulation_step_kernelP2CAPd:
[----:B------:R-:W-:Y:S01]  /*0000*/  LDC R1, c[0x0][0x37c] ;  /* 0x0000df00ff017b82 */ /* 0x000fe20000000800 */
[----:B------:R-:W0:Y:S07]  /*0010*/  S2R R5, SR_TID.Y ;  /* 0x0000000000057919 */ /* 0x000e2e0000002200 */
[----:B------:R-:W1:Y:S01]  /*0020*/  LDC R3, c[0x0][0x360] ;  /* 0x0000d800ff037b82 */ /* 0x000e620000000800 */
[----:B------:R-:W-:Y:S01]  /*0030*/  CS2R R12, SRZ ;  /* 0x00000000000c7805 */ /* 0x000fe2000001ff00 */
[----:B------:R-:W2:Y:S01]  /*0040*/  LDCU.64 UR6, c[0x0][0x358] ;  /* 0x00006b00ff0677ac */ /* 0x000ea20008000a00 */
[----:B------:R-:W1:Y:S05]  /*0050*/  S2R R0, SR_TID.X ;  /* 0x0000000000007919 */ /* 0x000e6a0000002100 */
[----:B------:R-:W0:Y:S08]  /*0060*/  S2UR UR5, SR_CTAID.Y ;  /* 0x00000000000579c3 */ /* 0x000e300000002600 */
[----:B------:R-:W0:Y:S08]  /*0070*/  LDC R2, c[0x0][0x364] ;  /* 0x0000d900ff027b82 */ /* 0x000e300000000800 */
[----:B------:R-:W1:Y:S08]  /*0080*/  S2UR UR4, SR_CTAID.X ;  /* 0x00000000000479c3 */ /* 0x000e700000002500 */
[----:B------:R-:W3:Y:S01]  /*0090*/  LDC.64 R10, c[0x0][0x388] ;  /* 0x0000e200ff0a7b82 */ /* 0x000ee20000000a00 */
[----:B0-----:R-:W-:-:S04]  /*00a0*/  IMAD R2, R2, UR5, R5 ;  /* 0x0000000502027c24 */ /* 0x001fc8000f8e0205 */
[----:B------:R-:W-:Y:S02]  /*00b0*/  IMAD R4, R2, 0x3e8, RZ ;  /* 0x000003e802047824 */ /* 0x000fe400078e02ff */
[----:B-1----:R-:W-:Y:S01]  /*00c0*/  IMAD R3, R3, UR4, R0 ;  /* 0x0000000403037c24 */ /* 0x002fe2000f8e0200 */
[----:B------:R-:W-:-:S04]  /*00d0*/  UMOV UR4, URZ ;  /* 0x000000ff00047c82 */ /* 0x000fc80008000000 */
[C---:B------:R-:W-:Y:S01]  /*00e0*/  IADD3 R6, P0, PT, R3.reuse, R4, RZ ;  /* 0x0000000403067210 */ /* 0x040fe20007f1e0ff */
[----:B------:R-:W-:-:S04]  /*00f0*/  IMAD.IADD R4, R3, 0x1, R4 ;  /* 0x0000000103047824 */ /* 0x000fc800078e0204 */
[----:B------:R-:W-:Y:S02]  /*0100*/  IMAD.X R5, RZ, RZ, RZ, P0 ;  /* 0x000000ffff057224 */ /* 0x000fe400000e06ff */
[C---:B------:R-:W-:Y:S02]  /*0110*/  VIADD R7, R4.reuse, 0xfffffc18 ;  /* 0xfffffc1804077836 */ /* 0x040fe40000000000 */
[----:B---3--:R-:W-:Y:S01]  /*0120*/  IMAD.WIDE.U32 R10, R4, 0x8, R10 ;  /* 0x00000008040a7825 */ /* 0x008fe200078e000a */
[----:B------:R-:W-:-:S03]  /*0130*/  SHF.L.U64.HI R5, R6, 0x3, R5 ;  /* 0x0000000306057819 */ /* 0x000fc60000010205 */
[----:B--2---:R-:W-:-:S07]  /*0140*/  IMAD.SHL.U32 R6, R6, 0x8, RZ ;  /* 0x0000000806067824 */ /* 0x004fce00078e00ff */
.L_x_8:
[C---:B------:R-:W-:Y:S01]  /*0150*/  ISETP.NE.AND P0, PT, R2.reuse, 0x3e7, PT ;  /* 0x000003e70200780c */ /* 0x040fe20003f05270 */
[----:B------:R-:W-:Y:S01]  /*0160*/  UIADD3 UR4, UPT, UPT, UR4, 0x2, URZ ;  /* 0x0000000204047890 */ /* 0x000fe2000fffe0ff */
[----:B------:R-:W-:Y:S01]  /*0170*/  VIMNMX.U32 R0, PT, PT, R3, R2, !PT ;  /* 0x0000000203007248 */ /* 0x000fe20007fe0000 */
[----:B------:R-:W-:Y:S01]  /*0180*/  BSSY.RECONVERGENT B0, `(.L_x_0) ;  /* 0x0000047000007945 */ /* 0x000fe20003800200 */
[----:B------:R-:W-:Y:S01]  /*0190*/  ISETP.EQ.OR P0, PT, R2, RZ, !P0 ;  /* 0x000000ff0200720c */ /* 0x000fe20004702670 */
[----:B------:R-:W-:-:S03]  /*01a0*/  UISETP.NE.AND UP0, UPT, UR4, 0x64, UPT ;  /* 0x000000640400788c */ /* 0x000fc6000bf05270 */
[----:B------:R-:W-:-:S13]  /*01b0*/  ISETP.GE.U32.OR P0, PT, R0, 0x3e8, P0 ;  /* 0x000003e80000780c */ /* 0x000fda0000706470 */
[----:B01----:R-:W-:Y:S05]  /*01c0*/  @P0 BRA `(.L_x_1) ;  /* 0x0000000400080947 */ /* 0x003fea0003800000 */
[----:B------:R-:W0:Y:S02]  /*01d0*/  LDC.64 R20, c[0x0][0x380] ;  /* 0x0000e000ff147b82 */ /* 0x000e240000000a00 */
[----:B0-----:R-:W2:Y:S01]  /*01e0*/  LDG.E.64 R18, desc[UR6][R20.64] ;  /* 0x0000000614127981 */ /* 0x001ea2000c1e1b00 */
[----:B------:R-:W-:-:S03]  /*01f0*/  ISETP.NE.AND P0, PT, R3, RZ, PT ;  /* 0x000000ff0300720c */ /* 0x000fc60003f05270 */
[----:B------:R-:W3:Y:S02]  /*0200*/  LDG.E.64 R8, desc[UR6][R20.64+0x10] ;  /* 0x0000100614087981 */ /* 0x000ee4000c1e1b00 */
[----:B------:R-:W0:Y:S01]  /*0210*/  LDC.64 R22, c[0x0][0x380] ;  /* 0x0000e000ff167b82 */ /* 0x000e220000000a00 */
[C---:B------:R-:W-:Y:S01]  /*0220*/  VIADD R27, R4.reuse, 0xffffffff ;  /* 0xffffffff041b7836 */ /* 0x040fe20000000000 */
[----:B0-----:R-:W4:Y:S04]  /*0230*/  LDG.E.64 R14, desc[UR6][R22.64+0x8] ;  /* 0x00000806160e7981 */ /* 0x001f28000c1e1b00 */
[----:B------:R-:W5:Y:S01]  /*0240*/  LDG.E.64 R20, desc[UR6][R22.64+0x18] ;  /* 0x0000180616147981 */ /* 0x000f62000c1e1b00 */
[----:B--2---:R-:W-:-:S05]  /*0250*/  IMAD.WIDE.U32 R16, R4, 0x8, R18 ;  /* 0x0000000804107825 */ /* 0x004fca00078e0012 */
[----:B------:R-:W2:Y:S01]  /*0260*/  @!P0 LDG.E.64 R28, desc[UR6][R16.64] ;  /* 0x00000006101c8981 */ /* 0x000ea2000c1e1b00 */
[----:B------:R-:W-:-:S04]  /*0270*/  @P0 IMAD.WIDE.U32 R26, R27, 0x8, R18 ;  /* 0x000000081b1a0825 */ /* 0x000fc800078e0012 */
[C---:B---3--:R-:W-:Y:S02]  /*0280*/  IMAD.WIDE.U32 R8, R4.reuse, 0x8, R8 ;  /* 0x0000000804087825 */ /* 0x048fe400078e0008 */
[----:B------:R-:W3:Y:S04]  /*0290*/  @P0 LDG.E.64 R26, desc[UR6][R26.64] ;  /* 0x000000061a1a0981 */ /* 0x000ee8000c1e1b00 */
[----:B------:R-:W5:Y:S04]  /*02a0*/  LDG.E.64 R8, desc[UR6][R8.64] ;  /* 0x0000000608087981 */ /* 0x000f68000c1e1b00 */
[----:B------:R-:W3:Y:S01]  /*02b0*/  @P0 LDG.E.64 R28, desc[UR6][R16.64] ;  /* 0x00000006101c0981 */ /* 0x000ee2000c1e1b00 */
[----:B----4-:R-:W-:-:S06]  /*02c0*/  IMAD.WIDE.U32 R24, R4, 0x8, R14 ;  /* 0x0000000804187825 */ /* 0x010fcc00078e000e */
[----:B------:R-:W4:Y:S01]  /*02d0*/  LDG.E.64 R24, desc[UR6][R24.64] ;  /* 0x0000000618187981 */ /* 0x000f22000c1e1b00 */
[----:B-----5:R-:W-:Y:S01]  /*02e0*/  @P0 DMUL R30, R8, 50 ;  /* 0x40490000081e0828 */ /* 0x020fe20000000000 */
[----:B------:R-:W-:Y:S02]  /*02f0*/  ISETP.GT.U32.AND P2, PT, R2, 0x3e6, PT ;  /* 0x000003e60200780c */ /* 0x000fe40003f44070 */
[----:B------:R-:W-:-:S13]  /*0300*/  ISETP.GT.U32.AND P1, PT, R3, 0x3e6, PT ;  /* 0x000003e60300780c */ /* 0x000fda0003f24070 */
[----:B------:R-:W2:Y:S01]  /*0310*/  @!P1 LDG.E.64 R16, desc[UR6][R16.64+0x8] ;  /* 0x0000080610109981 */ /* 0x000ea2000c1e1b00 */
[----:B------:R-:W-:-:S06]  /*0320*/  IMAD.WIDE.U32 R22, R4, 0x8, R20 ;  /* 0x0000000804167825 */ /* 0x000fcc00078e0014 */
[----:B------:R-:W5:Y:S01]  /*0330*/  LDG.E.64 R22, desc[UR6][R22.64] ;  /* 0x0000000616167981 */ /* 0x000f62000c1e1b00 */
[----:B---3--:R-:W-:-:S08]  /*0340*/  @P0 DADD R14, -R28, R26 ;  /* 0x000000001c0e0229 */ /* 0x008fd0000000011a */
[----:B------:R-:W-:Y:S01]  /*0350*/  @P0 DFMA R12, R14, R30, R12 ;  /* 0x0000001e0e0c022b */ /* 0x000fe2000000000c */
[----:B------:R-:W-:-:S06]  /*0360*/  IMAD.WIDE.U32 R14, R7, 0x8, R18 ;  /* 0x00000008070e7825 */ /* 0x000fcc00078e0012 */
[----:B------:R-:W3:Y:S01]  /*0370*/  LDG.E.64 R14, desc[UR6][R14.64] ;  /* 0x000000060e0e7981 */ /* 0x000ee2000c1e1b00 */
[----:B------:R-:W-:-:S05]  /*0380*/  @!P2 IADD3 R18, P3, PT, R18, R6, RZ ;  /* 0x000000061212a210 */ /* 0x000fca0007f7e0ff */
[----:B------:R-:W-:-:S06]  /*0390*/  @!P2 IMAD.X R19, R19, 0x1, R5, P3 ;  /* 0x000000011313a824 */ /* 0x000fcc00018e0605 */
[----:B------:R-:W5:Y:S01]  /*03a0*/  @!P2 LDG.E.64 R18, desc[UR6][R18.64+0x1f40] ;  /* 0x001f40061212a981 */ /* 0x000f62000c1e1b00 */
[----:B----4-:R-:W-:Y:S01]  /*03b0*/  DMUL R20, R24, 100 ;  /* 0x4059000018147828 */ /* 0x010fe20000000000 */
[--C-:B------:R-:W-:Y:S02]  /*03c0*/  @!P0 IMAD.MOV.U32 R25, RZ, RZ, R9.reuse ;  /* 0x000000ffff198224 */ /* 0x100fe400078e0009 */
[----:B------:R-:W-:-:S03]  /*03d0*/  @P0 IMAD.MOV.U32 R25, RZ, RZ, R9 ;  /* 0x000000ffff190224 */ /* 0x000fc600078e0009 */
[----:B------:R-:W0:Y:S01]  /*03e0*/  MUFU.RCP64H R9, R21 ;  /* 0x0000001500097308 */ /* 0x000e220000001800 */
[--C-:B------:R-:W-:Y:S02]  /*03f0*/  @!P0 IMAD.MOV.U32 R24, RZ, RZ, R8.reuse ;  /* 0x000000ffff188224 */ /* 0x100fe400078e0008 */
[----:B------:R-:W-:Y:S02]  /*0400*/  @P0 IMAD.MOV.U32 R24, RZ, RZ, R8 ;  /* 0x000000ffff180224 */ /* 0x000fe400078e0008 */
[----:B------:R-:W-:-:S04]  /*0410*/  IMAD.MOV.U32 R8, RZ, RZ, 0x1 ;  /* 0x00000001ff087424 */ /* 0x000fc800078e00ff */
[----:B------:R-:W-:Y:S02]  /*0420*/  DMUL R24, R24, 50 ;  /* 0x4049000018187828 */ /* 0x000fe40000000000 */
[--C-:B--2---:R-:W-:Y:S01]  /*0430*/  @!P1 DADD R16, R16, -R28.reuse ;  /* 0x0000000010109229 */ /* 0x104fe2000000081c */
[----:B------:R-:W-:Y:S01]  /*0440*/  BSSY.RECONVERGENT B1, `(.L_x_2) ;  /* 0x0000018000017945 */ /* 0x000fe20003800200 */
[----:B---3--:R-:W-:-:S08]  /*0450*/  DADD R14, R14, -R28 ;  /* 0x000000000e0e7229 */ /* 0x008fd0000000081c */
[----:B------:R-:W-:Y:S02]  /*0460*/  DFMA R12, R14, R24, R12 ;  /* 0x000000180e0c722b */ /* 0x000fe4000000000c */
[----:B0-----:R-:W-:Y:S02]  /*0470*/  DFMA R14, -R20, R8, 1 ;  /* 0x3ff00000140e742b */ /* 0x001fe40000000108 */
[----:B-----5:R-:W-:-:S04]  /*0480*/  @!P2 DADD R18, R18, -R28 ;  /* 0x000000001212a229 */ /* 0x020fc8000000081c */
[----:B------:R-:W-:Y:S02]  /*0490*/  @!P1 DFMA R12, R24, R16, R12 ;  /* 0x00000010180c922b */ /* 0x000fe4000000000c */
[----:B------:R-:W-:-:S06]  /*04a0*/  DFMA R14, R14, R14, R14 ;  /* 0x0000000e0e0e722b */ /* 0x000fcc000000000e */
[----:B------:R-:W-:Y:S02]  /*04b0*/  @!P2 DFMA R12, R24, R18, R12 ;  /* 0x00000012180ca22b */ /* 0x000fe4000000000c */
[----:B------:R-:W-:-:S06]  /*04c0*/  DFMA R14, R8, R14, R8 ;  /* 0x0000000e080e722b */ /* 0x000fcc0000000008 */
[----:B------:R-:W-:Y:S02]  /*04d0*/  DADD R12, -R22, R12 ;  /* 0x00000000160c7229 */ /* 0x000fe4000000010c */
[----:B------:R-:W-:-:S06]  /*04e0*/  DFMA R8, -R20, R14, 1 ;  /* 0x3ff000001408742b */ /* 0x000fcc000000010e */
[----:B------:R-:W-:Y:S02]  /*04f0*/  DMUL R18, R12, 4000 ;  /* 0x40af40000c127828 */ /* 0x000fe40000000000 */
[----:B------:R-:W-:-:S08]  /*0500*/  DFMA R8, R14, R8, R14 ;  /* 0x000000080e08722b */ /* 0x000fd0000000000e */
[----:B------:R-:W-:-:S08]  /*0510*/  DMUL R14, R18, R8 ;  /* 0x00000008120e7228 */ /* 0x000fd00000000000 */
[----:B------:R-:W-:-:S08]  /*0520*/  DFMA R16, -R20, R14, R18 ;  /* 0x0000000e1410722b */ /* 0x000fd00000000112 */
[----:B------:R-:W-:Y:S01]  /*0530*/  DFMA R8, R8, R16, R14 ;  /* 0x000000100808722b */ /* 0x000fe2000000000e */
[----:B------:R-:W-:-:S09]  /*0540*/  FSETP.GEU.AND P1, PT, |R19|, 6.5827683646048100446e-37, PT ;  /* 0x036000001300780b */ /* 0x000fd20003f2e200 */
[----:B------:R-:W-:-:S05]  /*0550*/  FFMA R0, RZ, R21, R9 ;  /* 0x00000015ff007223 */ /* 0x000fca0000000009 */
[----:B------:R-:W-:-:S13]  /*0560*/  FSETP.GT.AND P0, PT, |R0|, 1.469367938527859385e-39, PT ;  /* 0x001000000000780b */ /* 0x000fda0003f04200 */
[----:B------:R-:W-:Y:S05]  /*0570*/  @P0 BRA P1, `(.L_x_3) ;  /* 0x0000000000100947 */ /* 0x000fea0000800000 */
[----:B------:R-:W-:-:S07]  /*0580*/  MOV R0, 0x5a0 ;  /* 0x000005a000007802 */ /* 0x000fce0000000f00 */
[----:B------:R-:W-:Y:S05]  /*0590*/  CALL.REL.NOINC `($__internal_0_$__cuda_sm20_div_rn_f64_full) ;  /* 0x0000000400447944 */ /* 0x000fea0003c00000 */
[----:B------:R-:W-:Y:S02]  /*05a0*/  IMAD.MOV.U32 R8, RZ, RZ, R14 ;  /* 0x000000ffff087224 */ /* 0x000fe400078e000e */
[----:B------:R-:W-:-:S07]  /*05b0*/  IMAD.MOV.U32 R9, RZ, RZ, R15 ;  /* 0x000000ffff097224 */ /* 0x000fce00078e000f */
.L_x_3:
[----:B------:R-:W-:Y:S05]  /*05c0*/  BSYNC.RECONVERGENT B1 ;  /* 0x0000000000017941 */ /* 0x000fea0003800200 */
.L_x_2:
[----:B------:R-:W-:-:S07]  /*05d0*/  DADD R8, R8, R28 ;  /* 0x0000000008087229 */ /* 0x000fce000000001c */
[----:B------:R0:W-:Y:S04]  /*05e0*/  STG.E.64 desc[UR6][R10.64], R8 ;  /* 0x000000080a007986 */ /* 0x0001e8000c101b06 */
.L_x_1:
[----:B------:R-:W-:Y:S05]  /*05f0*/  BSYNC.RECONVERGENT B0 ;  /* 0x0000000000007941 */ /* 0x000fea0003800200 */
.L_x_0:
[C---:B------:R-:W-:Y:S01]  /*0600*/  ISETP.NE.AND P0, PT, R2.reuse, 0x3e7, PT ;  /* 0x000003e70200780c */ /* 0x040fe20003f05270 */
[----:B------:R-:W-:Y:S01]  /*0610*/  BSSY.RECONVERGENT B0, `(.L_x_4) ;  /* 0x0000047000007945 */ /* 0x000fe20003800200 */
[----:B------:R-:W-:Y:S02]  /*0620*/  VIMNMX.U32 R0, PT, PT, R3, R2, !PT ;  /* 0x0000000203007248 */ /* 0x000fe40007fe0000 */
[----:B------:R-:W-:-:S04]  /*0630*/  ISETP.EQ.OR P0, PT, R2, RZ, !P0 ;  /* 0x000000ff0200720c */ /* 0x000fc80004702670 */
[----:B------:R-:W-:-:S13]  /*0640*/  ISETP.GE.U32.OR P0, PT, R0, 0x3e8, P0 ;  /* 0x000003e80000780c */ /* 0x000fda0000706470 */
[----:B------:R-:W-:Y:S05]  /*0650*/  @P0 BRA `(.L_x_5) ;  /* 0x0000000400080947 */ /* 0x000fea0003800000 */
[----:B------:R-:W1:Y:S02]  /*0660*/  LDC.64 R20, c[0x0][0x380] ;  /* 0x0000e000ff147b82 */ /* 0x000e640000000a00 */
[----:B-1----:R-:W2:Y:S01]  /*0670*/  LDG.E.64 R18, desc[UR6][R20.64] ;  /* 0x0000000614127981 */ /* 0x002ea2000c1e1b00 */
[----:B------:R-:W-:-:S03]  /*0680*/  ISETP.NE.AND P1, PT, R3, RZ, PT ;  /* 0x000000ff0300720c */ /* 0x000fc60003f25270 */
[----:B0-----:R-:W3:Y:S02]  /*0690*/  LDG.E.64 R8, desc[UR6][R20.64+0x10] ;  /* 0x0000100614087981 */ /* 0x001ee4000c1e1b00 */
        /* <DEDUP_REMOVED lines=30> */
[----:B------:R-:W-:Y:S01]  /*0880*/  @!P1 IMAD.MOV.U32 R24, RZ, RZ, R8 ;  /* 0x000000ffff189224 */ /* 0x000fe200078e0008 */
[----:B------:R-:W-:Y:S01]  /*0890*/  @P1 MOV R24, R8 ;  /* 0x0000000800181202 */ /* 0x000fe20000000f00 */
[----:B------:R-:W-:-:S05]  /*08a0*/  IMAD.MOV.U32 R8, RZ, RZ, 0x1 ;  /* 0x00000001ff087424 */ /* 0x000fca00078e00ff */
        /* <DEDUP_REMOVED lines=26> */
.L_x_7:
[----:B------:R-:W-:Y:S05]  /*0a50*/  BSYNC.RECONVERGENT B1 ;  /* 0x0000000000017941 */ /* 0x000fea0003800200 */
.L_x_6:
[----:B------:R-:W-:-:S07]  /*0a60*/  DADD R8, R8, R28 ;  /* 0x0000000008087229 */ /* 0x000fce000000001c */
[----:B------:R1:W-:Y:S04]  /*0a70*/  STG.E.64 desc[UR6][R10.64], R8 ;  /* 0x000000080a007986 */ /* 0x0003e8000c101b06 */
.L_x_5:
[----:B------:R-:W-:Y:S05]  /*0a80*/  BSYNC.RECONVERGENT B0 ;  /* 0x0000000000007941 */ /* 0x000fea0003800200 */
.L_x_4:
[----:B------:R-:W-:Y:S05]  /*0a90*/  BRA.U UP0, `(.L_x_8) ;  /* 0xfffffff500ac7547 */ /* 0x000fea000b83ffff */
[----:B------:R-:W-:Y:S05]  /*0aa0*/  EXIT ;  /* 0x000000000000794d */ /* 0x000fea0003800000 */
        .weak           $__internal_0_$__cuda_sm20_div_rn_f64_full
        .type           $__internal_0_$__cuda_sm20_div_rn_f64_full,@function
        .size           $__internal_0_$__cuda_sm20_div_rn_f64_full,(.L_x_15 - $__internal_0_$__cuda_sm20_div_rn_f64_full)
$__internal_0_$__cuda_sm20_div_rn_f64_full:
[----:B------:R-:W-:Y:S01]  /*0ab0*/  IMAD.MOV.U32 R15, RZ, RZ, R19 ;  /* 0x000000ffff0f7224 */ /* 0x000fe200078e0013 */
[C---:B------:R-:W-:Y:S01]  /*0ac0*/  FSETP.GEU.AND P0, PT, |R21|.reuse, 1.469367938527859385e-39, PT ;  /* 0x001000001500780b */ /* 0x040fe20003f0e200 */
[----:B------:R-:W-:Y:S01]  /*0ad0*/  IMAD.MOV.U32 R14, RZ, RZ, R18 ;  /* 0x000000ffff0e7224 */ /* 0x000fe200078e0012 */
[----:B------:R-:W-:Y:S01]  /*0ae0*/  LOP3.LUT R16, R21, 0x800fffff, RZ, 0xc0, !PT ;  /* 0x800fffff15107812 */ /* 0x000fe200078ec0ff */
[----:B------:R-:W-:Y:S01]  /*0af0*/  IMAD.MOV.U32 R19, RZ, RZ, R21 ;  /* 0x000000ffff137224 */ /* 0x000fe200078e0015 */
[C---:B------:R-:W-:Y:S01]  /*0b00*/  FSETP.GEU.AND P2, PT, |R15|.reuse, 1.469367938527859385e-39, PT ;  /* 0x001000000f00780b */ /* 0x040fe20003f4e200 */
[--C-:B------:R-:W-:Y:S01]  /*0b10*/  IMAD.MOV.U32 R18, RZ, RZ, R20.reuse ;  /* 0x000000ffff127224 */ /* 0x100fe200078e0014 */
[----:B------:R-:W-:Y:S01]  /*0b20*/  LOP3.LUT R17, R16, 0x3ff00000, RZ, 0xfc, !PT ;  /* 0x3ff0000010117812 */ /* 0x000fe200078efcff */
[----:B------:R-:W-:Y:S01]  /*0b30*/  IMAD.MOV.U32 R16, RZ, RZ, R20 ;  /* 0x000000ffff107224 */ /* 0x000fe200078e0014 */
[----:B------:R-:W-:Y:S01]  /*0b40*/  LOP3.LUT R9, R15, 0x7ff00000, RZ, 0xc0, !PT ;  /* 0x7ff000000f097812 */ /* 0x000fe200078ec0ff */
[----:B------:R-:W-:Y:S01]  /*0b50*/  IMAD.MOV.U32 R20, RZ, RZ, R14 ;  /* 0x000000ffff147224 */ /* 0x000fe200078e000e */
[----:B------:R-:W-:Y:S01]  /*0b60*/  LOP3.LUT R30, R21, 0x7ff00000, RZ, 0xc0, !PT ;  /* 0x7ff00000151e7812 */ /* 0x000fe200078ec0ff */
[----:B------:R-:W-:Y:S01]  /*0b70*/  IMAD.MOV.U32 R24, RZ, RZ, 0x1 ;  /* 0x00000001ff187424 */ /* 0x000fe200078e00ff */
[----:B------:R-:W-:Y:S01]  /*0b80*/  BSSY.RECONVERGENT B2, `(.L_x_9) ;  /* 0x000004f000027945 */ /* 0x000fe20003800200 */
[----:B------:R-:W-:Y:S01]  /*0b90*/  @!P0 DMUL R16, R18, 8.98846567431157953865e+307 ;  /* 0x7fe0000012108828 */ /* 0x000fe20000000000 */
[----:B------:R-:W-:-:S03]  /*0ba0*/  ISETP.GE.U32.AND P1, PT, R9, R30, PT ;  /* 0x0000001e0900720c */ /* 0x000fc60003f26070 */
[----:B------:R-:W-:Y:S02]  /*0bb0*/  @!P2 LOP3.LUT R8, R19, 0x7ff00000, RZ, 0xc0, !PT ;  /* 0x7ff000001308a812 */ /* 0x000fe400078ec0ff */
[----:B------:R-:W0:Y:S01]  /*0bc0*/  MUFU.RCP64H R25, R17 ;  /* 0x0000001100197308 */ /* 0x000e220000001800 */
[----:B------:R-:W-:Y:S02]  /*0bd0*/  @!P2 MOV R22, RZ ;  /* 0x000000ff0016a202 */ /* 0x000fe40000000f00 */
[----:B------:R-:W-:Y:S01]  /*0be0*/  @!P2 ISETP.GE.U32.AND P3, PT, R9, R8, PT ;  /* 0x000000080900a20c */ /* 0x000fe20003f66070 */
[----:B------:R-:W-:Y:S01]  /*0bf0*/  IMAD.MOV.U32 R8, RZ, RZ, 0x1ca00000 ;  /* 0x1ca00000ff087424 */ /* 0x000fe200078e00ff */
[----:B------:R-:W-:-:S04]  /*0c00*/  @!P0 LOP3.LUT R30, R17, 0x7ff00000, RZ, 0xc0, !PT ;  /* 0x7ff00000111e8812 */ /* 0x000fc800078ec0ff */
[C---:B------:R-:W-:Y:S02]  /*0c10*/  @!P2 SEL R23, R8.reuse, 0x63400000, !P3 ;  /* 0x634000000817a807 */ /* 0x040fe40005800000 */
[----:B------:R-:W-:Y:S02]  /*0c20*/  SEL R21, R8, 0x63400000, !P1 ;  /* 0x6340000008157807 */ /* 0x000fe40004800000 */
[--C-:B------:R-:W-:Y:S02]  /*0c30*/  @!P2 LOP3.LUT R23, R23, 0x80000000, R15.reuse, 0xf8, !PT ;  /* 0x800000001717a812 */ /* 0x100fe400078ef80f */
[----:B------:R-:W-:Y:S02]  /*0c40*/  LOP3.LUT R21, R21, 0x800fffff, R15, 0xf8, !PT ;  /* 0x800fffff15157812 */ /* 0x000fe400078ef80f */
[----:B------:R-:W-:-:S06]  /*0c50*/  @!P2 LOP3.LUT R23, R23, 0x100000, RZ, 0xfc, !PT ;  /* 0x001000001717a812 */ /* 0x000fcc00078efcff */
[----:B------:R-:W-:Y:S02]  /*0c60*/  @!P2 DFMA R20, R20, 2, -R22 ;  /* 0x400000001414a82b */ /* 0x000fe40000000816 */
[----:B0-----:R-:W-:-:S08]  /*0c70*/  DFMA R22, R24, -R16, 1 ;  /* 0x3ff000001816742b */ /* 0x001fd00000000810 */
[----:B------:R-:W-:-:S08]  /*0c80*/  DFMA R22, R22, R22, R22 ;  /* 0x000000161616722b */ /* 0x000fd00000000016 */
[----:B------:R-:W-:-:S08]  /*0c90*/  DFMA R22, R24, R22, R24 ;  /* 0x000000161816722b */ /* 0x000fd00000000018 */
[----:B------:R-:W-:-:S08]  /*0ca0*/  DFMA R24, R22, -R16, 1 ;  /* 0x3ff000001618742b */ /* 0x000fd00000000810 */
[----:B------:R-:W-:-:S08]  /*0cb0*/  DFMA R22, R22, R24, R22 ;  /* 0x000000181616722b */ /* 0x000fd00000000016 */
[----:B------:R-:W-:-:S08]  /*0cc0*/  DMUL R24, R22, R20 ;  /* 0x0000001416187228 */ /* 0x000fd00000000000 */
[----:B------:R-:W-:-:S08]  /*0cd0*/  DFMA R26, R24, -R16, R20 ;  /* 0x80000010181a722b */ /* 0x000fd00000000014 */
[----:B------:R-:W-:Y:S01]  /*0ce0*/  DFMA R26, R22, R26, R24 ;  /* 0x0000001a161a722b */ /* 0x000fe20000000018 */
[----:B------:R-:W-:Y:S01]  /*0cf0*/  IMAD.MOV.U32 R23, RZ, RZ, R9 ;  /* 0x000000ffff177224 */ /* 0x000fe200078e0009 */
[----:B------:R-:W-:-:S05]  /*0d00*/  @!P2 LOP3.LUT R23, R21, 0x7ff00000, RZ, 0xc0, !PT ;  /* 0x7ff000001517a812 */ /* 0x000fca00078ec0ff */
[----:B------:R-:W-:-:S05]  /*0d10*/  VIADD R9, R23, 0xffffffff ;  /* 0xffffffff17097836 */ /* 0x000fca0000000000 */
[----:B------:R-:W-:Y:S01]  /*0d20*/  ISETP.GT.U32.AND P0, PT, R9, 0x7feffffe, PT ;  /* 0x7feffffe0900780c */ /* 0x000fe20003f04070 */
[----:B------:R-:W-:-:S05]  /*0d30*/  VIADD R9, R30, 0xffffffff ;  /* 0xffffffff1e097836 */ /* 0x000fca0000000000 */
[----:B------:R-:W-:-:S13]  /*0d40*/  ISETP.GT.U32.OR P0, PT, R9, 0x7feffffe, P0 ;  /* 0x7feffffe0900780c */ /* 0x000fda0000704470 */
[----:B------:R-:W-:Y:S05]  /*0d50*/  @P0 BRA `(.L_x_10) ;  /* 0x0000000000700947 */ /* 0x000fea0003800000 */
[----:B------:R-:W-:Y:S02]  /*0d60*/  LOP3.LUT R15, R15, 0x7ff00000, RZ, 0xc0, !PT ;  /* 0x7ff000000f0f7812 */ /* 0x000fe400078ec0ff */
[----:B------:R-:W-:-:S04]  /*0d70*/  LOP3.LUT R14, R19, 0x7ff00000, RZ, 0xc0, !PT ;  /* 0x7ff00000130e7812 */ /* 0x000fc800078ec0ff */
[CC--:B------:R-:W-:Y:S02]  /*0d80*/  VIADDMNMX R9, R15.reuse, -R14.reuse, 0xb9600000, !PT ;  /* 0xb96000000f097446 */ /* 0x0c0fe4000780090e */
[----:B------:R-:W-:Y:S01]  /*0d90*/  ISETP.GE.U32.AND P0, PT, R15, R14, PT ;  /* 0x0000000e0f00720c */ /* 0x000fe20003f06070 */
[----:B------:R-:W-:Y:S01]  /*0da0*/  IMAD.MOV.U32 R14, RZ, RZ, RZ ;  /* 0x000000ffff0e7224 */ /* 0x000fe200078e00ff */
[----:B------:R-:W-:Y:S02]  /*0db0*/  VIMNMX R9, PT, PT, R9, 0x46a00000, PT ;  /* 0x46a0000009097848 */ /* 0x000fe40003fe0100 */
[----:B------:R-:W-:-:S05]  /*0dc0*/  SEL R22, R8, 0x63400000, !P0 ;  /* 0x6340000008167807 */ /* 0x000fca0004000000 */
[----:B------:R-:W-:-:S04]  /*0dd0*/  IMAD.IADD R22, R9, 0x1, -R22 ;  /* 0x0000000109167824 */ /* 0x000fc800078e0a16 */
[----:B------:R-:W-:-:S06]  /*0de0*/  VIADD R15, R22, 0x7fe00000 ;  /* 0x7fe00000160f7836 */ /* 0x000fcc0000000000 */
[----:B------:R-:W-:-:S10]  /*0df0*/  DMUL R8, R26, R14 ;  /* 0x0000000e1a087228 */ /* 0x000fd40000000000 */
[----:B------:R-:W-:-:S13]  /*0e00*/  FSETP.GTU.AND P0, PT, |R9|, 1.469367938527859385e-39, PT ;  /* 0x001000000900780b */ /* 0x000fda0003f0c200 */
[----:B------:R-:W-:Y:S05]  /*0e10*/  @P0 BRA `(.L_x_11) ;  /* 0x0000000000940947 */ /* 0x000fea0003800000 */
[----:B------:R-:W-:-:S06]  /*0e20*/  DFMA R16, R26, -R16, R20 ;  /* 0x800000101a10722b */ /* 0x000fcc0000000014 */
[----:B------:R-:W-:-:S04]  /*0e30*/  IMAD.MOV.U32 R16, RZ, RZ, RZ ;  /* 0x000000ffff107224 */ /* 0x000fc800078e00ff */
[C---:B------:R-:W-:Y:S02]  /*0e40*/  FSETP.NEU.AND P0, PT, R17.reuse, RZ, PT ;  /* 0x000000ff1100720b */ /* 0x040fe40003f0d000 */
[----:B------:R-:W-:-:S04]  /*0e50*/  LOP3.LUT R19, R17, 0x80000000, R19, 0x48, !PT ;  /* 0x8000000011137812 */ /* 0x000fc800078e4813 */
[----:B------:R-:W-:-:S07]  /*0e60*/  LOP3.LUT R17, R19, R15, RZ, 0xfc, !PT ;  /* 0x0000000f13117212 */ /* 0x000fce00078efcff */
[----:B------:R-:W-:Y:S05]  /*0e70*/  @!P0 BRA `(.L_x_11) ;  /* 0x00000000007c8947 */ /* 0x000fea0003800000 */
[----:B------:R-:W-:Y:S01]  /*0e80*/  IMAD.MOV R15, RZ, RZ, -R22 ;  /* 0x000000ffff0f7224 */ /* 0x000fe200078e0a16 */
[----:B------:R-:W-:Y:S01]  /*0e90*/  DMUL.RP R16, R26, R16 ;  /* 0x000000101a107228 */ /* 0x000fe20000008000 */
[----:B------:R-:W-:-:S06]  /*0ea0*/  IMAD.MOV.U32 R14, RZ, RZ, RZ ;  /* 0x000000ffff0e7224 */ /* 0x000fcc00078e00ff */
[----:B------:R-:W-:-:S03]  /*0eb0*/  DFMA R14, R8, -R14, R26 ;  /* 0x8000000e080e722b */ /* 0x000fc6000000001a */
[----:B------:R-:W-:-:S03]  /*0ec0*/  LOP3.LUT R19, R17, R19, RZ, 0x3c, !PT ;  /* 0x0000001311137212 */ /* 0x000fc600078e3cff */
[----:B------:R-:W-:-:S04]  /*0ed0*/  IADD3 R14, PT, PT, -R22, -0x43300000, RZ ;  /* 0xbcd00000160e7810 */ /* 0x000fc80007ffe1ff */
[----:B------:R-:W-:-:S04]  /*0ee0*/  FSETP.NEU.AND P0, PT, |R15|, R14, PT ;  /* 0x0000000e0f00720b */ /* 0x000fc80003f0d200 */
[----:B------:R-:W-:Y:S02]  /*0ef0*/  FSEL R8, R16, R8, !P0 ;  /* 0x0000000810087208 */ /* 0x000fe40004000000 */
[----:B------:R-:W-:Y:S01]  /*0f00*/  FSEL R9, R19, R9, !P0 ;  /* 0x0000000913097208 */ /* 0x000fe20004000000 */
[----:B------:R-:W-:Y:S06]  /*0f10*/  BRA `(.L_x_11) ;  /* 0x0000000000547947 */ /* 0x000fec0003800000 */
.L_x_10:
[----:B------:R-:W-:-:S14]  /*0f20*/  DSETP.NAN.AND P0, PT, R14, R14, PT ;  /* 0x0000000e0e00722a */ /* 0x000fdc0003f08000 */
[----:B------:R-:W-:Y:S05]  /*0f30*/  @P0 BRA `(.L_x_12) ;  /* 0x0000000000440947 */ /* 0x000fea0003800000 */
[----:B------:R-:W-:-:S14]  /*0f40*/  DSETP.NAN.AND P0, PT, R18, R18, PT ;  /* 0x000000121200722a */ /* 0x000fdc0003f08000 */
[----:B------:R-:W-:Y:S05]  /*0f50*/  @P0 BRA `(.L_x_13) ;  /* 0x0000000000300947 */ /* 0x000fea0003800000 */
[----:B------:R-:W-:Y:S01]  /*0f60*/  ISETP.NE.AND P0, PT, R23, R30, PT ;  /* 0x0000001e1700720c */ /* 0x000fe20003f05270 */
[----:B------:R-:W-:Y:S01]  /*0f70*/  IMAD.MOV.U32 R8, RZ, RZ, 0x0 ;  /* 0x00000000ff087424 */ /* 0x000fe200078e00ff */
[----:B------:R-:W-:-:S11]  /*0f80*/  MOV R9, 0xfff80000 ;  /* 0xfff8000000097802 */ /* 0x000fd60000000f00 */
[----:B------:R-:W-:Y:S05]  /*0f90*/  @!P0 BRA `(.L_x_11) ;  /* 0x0000000000348947 */ /* 0x000fea0003800000 */
[----:B------:R-:W-:Y:S02]  /*0fa0*/  ISETP.NE.AND P0, PT, R23, 0x7ff00000, PT ;  /* 0x7ff000001700780c */ /* 0x000fe40003f05270 */
[----:B------:R-:W-:Y:S02]  /*0fb0*/  LOP3.LUT R9, R15, 0x80000000, R19, 0x48, !PT ;  /* 0x800000000f097812 */ /* 0x000fe400078e4813 */
[----:B------:R-:W-:-:S13]  /*0fc0*/  ISETP.EQ.OR P0, PT, R30, RZ, !P0 ;  /* 0x000000ff1e00720c */ /* 0x000fda0004702670 */
[----:B------:R-:W-:Y:S01]  /*0fd0*/  @P0 LOP3.LUT R14, R9, 0x7ff00000, RZ, 0xfc, !PT ;  /* 0x7ff00000090e0812 */ /* 0x000fe200078efcff */
[----:B------:R-:W-:Y:S02]  /*0fe0*/  @!P0 IMAD.MOV.U32 R8, RZ, RZ, RZ ;  /* 0x000000ffff088224 */ /* 0x000fe400078e00ff */
[----:B------:R-:W-:Y:S02]  /*0ff0*/  @P0 IMAD.MOV.U32 R8, RZ, RZ, RZ ;  /* 0x000000ffff080224 */ /* 0x000fe400078e00ff */
[----:B------:R-:W-:Y:S01]  /*1000*/  @P0 IMAD.MOV.U32 R9, RZ, RZ, R14 ;  /* 0x000000ffff090224 */ /* 0x000fe200078e000e */
[----:B------:R-:W-:Y:S06]  /*1010*/  BRA `(.L_x_11) ;  /* 0x0000000000147947 */ /* 0x000fec0003800000 */
.L_x_13:
[----:B------:R-:W-:Y:S01]  /*1020*/  LOP3.LUT R9, R19, 0x80000, RZ, 0xfc, !PT ;  /* 0x0008000013097812 */ /* 0x000fe200078efcff */
[----:B------:R-:W-:Y:S01]  /*1030*/  IMAD.MOV.U32 R8, RZ, RZ, R18 ;  /* 0x000000ffff087224 */ /* 0x000fe200078e0012 */
[----:B------:R-:W-:Y:S06]  /*1040*/  BRA `(.L_x_11) ;  /* 0x0000000000087947 */ /* 0x000fec0003800000 */
.L_x_12:
[----:B------:R-:W-:Y:S01]  /*1050*/  LOP3.LUT R9, R15, 0x80000, RZ, 0xfc, !PT ;  /* 0x000800000f097812 */ /* 0x000fe200078efcff */
[----:B------:R-:W-:-:S07]  /*1060*/  IMAD.MOV.U32 R8, RZ, RZ, R14 ;  /* 0x000000ffff087224 */ /* 0x000fce00078e000e */
.L_x_11:
[----:B------:R-:W-:Y:S05]  /*1070*/  BSYNC.RECONVERGENT B2 ;  /* 0x0000000000027941 */ /* 0x000fea0003800200 */
.L_x_9:
[----:B------:R-:W-:Y:S02]  /*1080*/  IMAD.MOV.U32 R14, RZ, RZ, R8 ;  /* 0x000000ffff0e7224 */ /* 0x000fe400078e0008 */
[----:B------:R-:W-:Y:S02]  /*1090*/  IMAD.MOV.U32 R15, RZ, RZ, R9 ;  /* 0x000000ffff0f7224 */ /* 0x000fe400078e0009 */
[----:B------:R-:W-:Y:S02]  /*10a0*/  IMAD.MOV.U32 R8, RZ, RZ, R0 ;  /* 0x000000ffff087224 */ /* 0x000fe400078e0000 */
[----:B------:R-:W-:-:S04]  /*10b0*/  IMAD.MOV.U32 R9, RZ, RZ, 0x0 ;  /* 0x00000000ff097424 */ /* 0x000fc800078e00ff */
[----:B------:R-:W-:Y:S05]  /*10c0*/  RET.REL.NODEC R8 `(_Z22simulation_step_kernelP2CAPd) ;  /* 0xffffffec08cc7950 */ /* 0x000fea0003c3ffff */
.L_x_14:
[----:B------:R-:W-:-:S00]  /*10d0*/  BRA `(.L_x_14) ;  /* 0xfffffffc00fc7947 */ /* 0x000fc0000383ffff */
[----:B------:R-:W-:-:S00]  /*10e0*/  NOP ;  /* 0x0000000000007918 */ /* 0x000fc00000000000 */
        /* <DEDUP_REMOVED lines=9> */
.L_x_15:


//--------------------- .nv.shared.reserved.0     --------------------------
	.section	.nv.shared.reserved.0,"aw",@nobits
	.weak		__nv_reservedSMEM_offset_0_alias
	.size		__nv_reservedSMEM_offset_0_alias, 0, 64
	.other		__nv_reservedSMEM_offset_0_alias,@"STO_CUDA_RESERVED_SHARED STV_DEFAULT"
__nv_reservedSMEM_offset_0_alias:
	.zero		0
	.zero		64


//--------------------- .nv.constant0._Z22simulation_step_kernelP2CAPd --------------------------
	.section	.nv.constant0._Z22simulation_step_kernelP2CAPd,"a",@progbits
	.sectionflags	@""
	.align	4
.nv.constant0._Z22simulation_step_kernelP2CAPd:
	.zero		912


//--------------------- SYMBOLS --------------------------

	.type		.nv.reservedSmem.offset0,@object
	.size		.nv.reservedSmem.offset0,0x4
